//
// Generated by NVIDIA NVVM Compiler
//
// Compiler Build ID: CL-36424714
// Cuda compilation tools, release 13.0, V13.0.88
// Based on NVVM 20.0.0
//

.version 9.0
.target sm_100
.address_size 64

	// .globl	_ZN3cub18CUB_300001_SM_10006detail11EmptyKernelIvEEvv
.global .align 1 .b8 _ZN30_INTERNAL_59b58906_4_k_cu_main4cuda3std3__45__cpo5beginE[1];
.global .align 1 .b8 _ZN30_INTERNAL_59b58906_4_k_cu_main4cuda3std3__45__cpo3endE[1];
.global .align 1 .b8 _ZN30_INTERNAL_59b58906_4_k_cu_main4cuda3std3__45__cpo6cbeginE[1];
.global .align 1 .b8 _ZN30_INTERNAL_59b58906_4_k_cu_main4cuda3std3__45__cpo4cendE[1];
.global .align 1 .b8 _ZN30_INTERNAL_59b58906_4_k_cu_main4cuda3std3__45__cpo6rbeginE[1];
.global .align 1 .b8 _ZN30_INTERNAL_59b58906_4_k_cu_main4cuda3std3__45__cpo4rendE[1];
.global .align 1 .b8 _ZN30_INTERNAL_59b58906_4_k_cu_main4cuda3std3__45__cpo7crbeginE[1];
.global .align 1 .b8 _ZN30_INTERNAL_59b58906_4_k_cu_main4cuda3std3__45__cpo5crendE[1];
.global .align 1 .b8 _ZN30_INTERNAL_59b58906_4_k_cu_main4cuda3std3__432_GLOBAL__N__59b58906_4_k_cu_main6ignoreE[1];
.global .align 1 .b8 _ZN30_INTERNAL_59b58906_4_k_cu_main4cuda3std3__419piecewise_constructE[1];
.global .align 1 .b8 _ZN30_INTERNAL_59b58906_4_k_cu_main4cuda3std3__48in_placeE[1];
.global .align 1 .b8 _ZN30_INTERNAL_59b58906_4_k_cu_main4cuda3std3__420unreachable_sentinelE[1];
.global .align 1 .b8 _ZN30_INTERNAL_59b58906_4_k_cu_main4cuda3std3__47nulloptE[1];
.global .align 1 .b8 _ZN30_INTERNAL_59b58906_4_k_cu_main4cuda3std3__48unexpectE[1];
.global .align 1 .b8 _ZN30_INTERNAL_59b58906_4_k_cu_main4cuda3std6ranges3__45__cpo4swapE[1];
.global .align 1 .b8 _ZN30_INTERNAL_59b58906_4_k_cu_main4cuda3std6ranges3__45__cpo9iter_moveE[1];
.global .align 1 .b8 _ZN30_INTERNAL_59b58906_4_k_cu_main4cuda3std6ranges3__45__cpo5beginE[1];
.global .align 1 .b8 _ZN30_INTERNAL_59b58906_4_k_cu_main4cuda3std6ranges3__45__cpo3endE[1];
.global .align 1 .b8 _ZN30_INTERNAL_59b58906_4_k_cu_main4cuda3std6ranges3__45__cpo6cbeginE[1];
.global .align 1 .b8 _ZN30_INTERNAL_59b58906_4_k_cu_main4cuda3std6ranges3__45__cpo4cendE[1];
.global .align 1 .b8 _ZN30_INTERNAL_59b58906_4_k_cu_main4cuda3std6ranges3__45__cpo7advanceE[1];
.global .align 1 .b8 _ZN30_INTERNAL_59b58906_4_k_cu_main4cuda3std6ranges3__45__cpo9iter_swapE[1];
.global .align 1 .b8 _ZN30_INTERNAL_59b58906_4_k_cu_main4cuda3std6ranges3__45__cpo4nextE[1];
.global .align 1 .b8 _ZN30_INTERNAL_59b58906_4_k_cu_main4cuda3std6ranges3__45__cpo4prevE[1];
.global .align 1 .b8 _ZN30_INTERNAL_59b58906_4_k_cu_main4cuda3std6ranges3__45__cpo4dataE[1];
.global .align 1 .b8 _ZN30_INTERNAL_59b58906_4_k_cu_main4cuda3std6ranges3__45__cpo5cdataE[1];
.global .align 1 .b8 _ZN30_INTERNAL_59b58906_4_k_cu_main4cuda3std6ranges3__45__cpo4sizeE[1];
.global .align 1 .b8 _ZN30_INTERNAL_59b58906_4_k_cu_main4cuda3std6ranges3__45__cpo5ssizeE[1];
.global .align 1 .b8 _ZN30_INTERNAL_59b58906_4_k_cu_main4cuda3std6ranges3__45__cpo8distanceE[1];
.global .align 1 .b8 _ZN30_INTERNAL_59b58906_4_k_cu_main6thrust24THRUST_300001_SM_1000_NS8cuda_cub3parE[1];
.global .align 1 .b8 _ZN30_INTERNAL_59b58906_4_k_cu_main6thrust24THRUST_300001_SM_1000_NS8cuda_cub10par_nosyncE[1];
.global .align 1 .b8 _ZN30_INTERNAL_59b58906_4_k_cu_main6thrust24THRUST_300001_SM_1000_NS6system6detail10sequential3seqE[1];
.global .align 1 .b8 _ZN30_INTERNAL_59b58906_4_k_cu_main6thrust24THRUST_300001_SM_1000_NS12placeholders2_1E[1];
.global .align 1 .b8 _ZN30_INTERNAL_59b58906_4_k_cu_main6thrust24THRUST_300001_SM_1000_NS12placeholders2_2E[1];
.global .align 1 .b8 _ZN30_INTERNAL_59b58906_4_k_cu_main6thrust24THRUST_300001_SM_1000_NS12placeholders2_3E[1];
.global .align 1 .b8 _ZN30_INTERNAL_59b58906_4_k_cu_main6thrust24THRUST_300001_SM_1000_NS12placeholders2_4E[1];
.global .align 1 .b8 _ZN30_INTERNAL_59b58906_4_k_cu_main6thrust24THRUST_300001_SM_1000_NS12placeholders2_5E[1];
.global .align 1 .b8 _ZN30_INTERNAL_59b58906_4_k_cu_main6thrust24THRUST_300001_SM_1000_NS12placeholders2_6E[1];
.global .align 1 .b8 _ZN30_INTERNAL_59b58906_4_k_cu_main6thrust24THRUST_300001_SM_1000_NS12placeholders2_7E[1];
.global .align 1 .b8 _ZN30_INTERNAL_59b58906_4_k_cu_main6thrust24THRUST_300001_SM_1000_NS12placeholders2_8E[1];
.global .align 1 .b8 _ZN30_INTERNAL_59b58906_4_k_cu_main6thrust24THRUST_300001_SM_1000_NS12placeholders2_9E[1];
.global .align 1 .b8 _ZN30_INTERNAL_59b58906_4_k_cu_main6thrust24THRUST_300001_SM_1000_NS12placeholders3_10E[1];
.global .align 1 .b8 _ZN30_INTERNAL_59b58906_4_k_cu_main6thrust24THRUST_300001_SM_1000_NS3seqE[1];

.visible .entry _ZN3cub18CUB_300001_SM_10006detail11EmptyKernelIvEEvv()
{


	ret;

}


// ===== COMPILED SASS (sm_100) =====

	.target	sm_100

	.elftype	@"ET_EXEC"


//--------------------- .note.nv.tkinfo           --------------------------
	.section	.note.nv.tkinfo,"",@"SHT_NOTE"
	.sectionflags	@"SHF_NOTE_NV_TKINFO"
	.tkinfo
        /*0018*/ 	.word	0x00000002
        /*0030*/ 	.string	""
        /*0030*/ 	.string	"ptxas"
        /*0030*/ 	.string	"Cuda compilation tools, release 13.0, V13.0.88"
        /*0030*/ 	.string	"Build cuda_13.0.r13.0/compiler.36424714_0"
        /*0030*/ 	.string	"-arch sm_100 -m 64 "



//--------------------- .note.nv.cuinfo           --------------------------
	.section	.note.nv.cuinfo,"",@"SHT_NOTE"
	.sectionflags	@"SHF_NOTE_NV_CUINFO"
        /*0018*/ 	.short	0x0002
        /*001a*/ 	.short	0x0064
        /*001c*/ 	.short	0x0082
	.zero		2


//--------------------- .nv.info                  --------------------------
	.section	.nv.info,"",@"SHT_CUDA_INFO"
	.align	4


	//----- nvinfo : EIATTR_REGCOUNT
	.align		4
        /*0000*/ 	.byte	0x04, 0x2f
        /*0002*/ 	.short	(.L_44 - .L_43)
	.align		4
.L_43:
        /*0004*/ 	.word	index@(_ZN3cub18CUB_300001_SM_10006detail11EmptyKernelIvEEvv)
        /*0008*/ 	.word	0x00000004


	//----- nvinfo : EIATTR_FRAME_SIZE
	.align		4
.L_44:
        /*000c*/ 	.byte	0x04, 0x11
        /*000e*/ 	.short	(.L_46 - .L_45)
	.align		4
.L_45:
        /*0010*/ 	.word	index@(_ZN3cub18CUB_300001_SM_10006detail11EmptyKernelIvEEvv)
        /*0014*/ 	.word	0x00000000


	//----- nvinfo : EIATTR_MIN_STACK_SIZE
	.align		4
.L_46:
        /*0018*/ 	.byte	0x04, 0x12
        /*001a*/ 	.short	(.L_48 - .L_47)
	.align		4
.L_47:
        /*001c*/ 	.word	index@(_ZN3cub18CUB_300001_SM_10006detail11EmptyKernelIvEEvv)
        /*0020*/ 	.word	0x00000000
.L_48:


//--------------------- .nv.compat                --------------------------
	.section	.nv.compat,"",@"SHT_CUDA_COMPAT_INFO"
	.align	4
        /*0000*/ 	.byte	0x02, 0x09, 0x00, 0x00, 0x02, 0x02, 0x01, 0x00, 0x02, 0x05, 0x05, 0x00, 0x03, 0x07, 0x01, 0x01
        /*0010*/ 	.byte	0x02, 0x03, 0x00, 0x00, 0x02, 0x06, 0x01, 0x00, 0x04, 0x0b, 0x08, 0x00, 0x09, 0x00, 0x00, 0x00
        /*0020*/ 	.byte	0x00, 0x00, 0x00, 0x00


//--------------------- .nv.info._ZN3cub18CUB_300001_SM_10006detail11EmptyKernelIvEEvv --------------------------
	.section	.nv.info._ZN3cub18CUB_300001_SM_10006detail11EmptyKernelIvEEvv,"",@"SHT_CUDA_INFO"
	.sectionflags	@""
	.align	4


	//----- nvinfo : EIATTR_CUDA_API_VERSION
	.align		4
        /*0000*/ 	.byte	0x04, 0x37
        /*0002*/ 	.short	(.L_50 - .L_49)
.L_49:
        /*0004*/ 	.word	0x00000082


	//----- nvinfo : EIATTR_SPARSE_MMA_MASK
	.align		4
.L_50:
        /*0008*/ 	.byte	0x03, 0x50
        /*000a*/ 	.short	0x0000


	//----- nvinfo : EIATTR_MAXREG_COUNT
	.align		4
        /*000c*/ 	.byte	0x03, 0x1b
        /*000e*/ 	.short	0x00ff


	//----- nvinfo : EIATTR_MERCURY_ISA_VERSION
	.align		4
        /*0010*/ 	.byte	0x03, 0x5f
        /*0012*/ 	.short	0x0101


	//----- nvinfo : EIATTR_VRC_CTA_INIT_COUNT
	.align		4
        /*0014*/ 	.byte	0x02, 0x4a
	.zero		1
	.zero		1


	//----- nvinfo : EIATTR_EXIT_INSTR_OFFSETS
	.align		4
        /*0018*/ 	.byte	0x04, 0x1c
        /*001a*/ 	.short	(.L_52 - .L_51)


	//   ....[0]....
.L_51:
        /*001c*/ 	.word	0x00000010


	//----- nvinfo : EIATTR_SW_WAR
	.align		4
.L_52:
        /*0020*/ 	.byte	0x04, 0x36
        /*0022*/ 	.short	(.L_54 - .L_53)
.L_53:
        /*0024*/ 	.word	0x00000008
.L_54:


//--------------------- .nv.callgraph             --------------------------
	.section	.nv.callgraph,"",@"SHT_CUDA_CALLGRAPH"
	.align	4
	.sectionentsize	8
	.align		4
        /*0000*/ 	.word	0x00000000
	.align		4
        /*0004*/ 	.word	0xffffffff
	.align		4
        /*0008*/ 	.word	0x00000000
	.align		4
        /*000c*/ 	.word	0xfffffffe
	.align		4
        /*0010*/ 	.word	0x00000000
	.align		4
        /*0014*/ 	.word	0xfffffffd
	.align		4
        /*0018*/ 	.word	0x00000000
	.align		4
        /*001c*/ 	.word	0xfffffffc


//--------------------- .nv.constant4             --------------------------
	.section	.nv.constant4,"a",@progbits
	.align	8
	.align		8
.nv.constant4:
        /*0000*/ 	.dword	_ZN30_INTERNAL_59b58906_4_k_cu_main4cuda3std3__45__cpo5beginE
	.align		8
        /*0008*/ 	.dword	_ZN30_INTERNAL_59b58906_4_k_cu_main4cuda3std3__45__cpo3endE
	.align		8
        /*0010*/ 	.dword	_ZN30_INTERNAL_59b58906_4_k_cu_main4cuda3std3__45__cpo6cbeginE
	.align		8
        /*0018*/ 	.dword	_ZN30_INTERNAL_59b58906_4_k_cu_main4cuda3std3__45__cpo4cendE
	.align		8
        /*0020*/ 	.dword	_ZN30_INTERNAL_59b58906_4_k_cu_main4cuda3std3__45__cpo6rbeginE
	.align		8
        /*0028*/ 	.dword	_ZN30_INTERNAL_59b58906_4_k_cu_main4cuda3std3__45__cpo4rendE
	.align		8
        /*0030*/ 	.dword	_ZN30_INTERNAL_59b58906_4_k_cu_main4cuda3std3__45__cpo7crbeginE
	.align		8
        /*0038*/ 	.dword	_ZN30_INTERNAL_59b58906_4_k_cu_main4cuda3std3__45__cpo5crendE
	.align		8
        /*0040*/ 	.dword	_ZN30_INTERNAL_59b58906_4_k_cu_main4cuda3std3__432_GLOBAL__N__59b58906_4_k_cu_main6ignoreE
	.align		8
        /*0048*/ 	.dword	_ZN30_INTERNAL_59b58906_4_k_cu_main4cuda3std3__419piecewise_constructE
	.align		8
        /*0050*/ 	.dword	_ZN30_INTERNAL_59b58906_4_k_cu_main4cuda3std3__48in_placeE
	.align		8
        /*0058*/ 	.dword	_ZN30_INTERNAL_59b58906_4_k_cu_main4cuda3std3__420unreachable_sentinelE
	.align		8
        /*0060*/ 	.dword	_ZN30_INTERNAL_59b58906_4_k_cu_main4cuda3std3__47nulloptE
	.align		8
        /*0068*/ 	.dword	_ZN30_INTERNAL_59b58906_4_k_cu_main4cuda3std3__48unexpectE
	.align		8
        /*0070*/ 	.dword	_ZN30_INTERNAL_59b58906_4_k_cu_main4cuda3std6ranges3__45__cpo4swapE
	.align		8
        /*0078*/ 	.dword	_ZN30_INTERNAL_59b58906_4_k_cu_main4cuda3std6ranges3__45__cpo9iter_moveE
	.align		8
        /*0080*/ 	.dword	_ZN30_INTERNAL_59b58906_4_k_cu_main4cuda3std6ranges3__45__cpo5beginE
	.align		8
        /*0088*/ 	.dword	_ZN30_INTERNAL_59b58906_4_k_cu_main4cuda3std6ranges3__45__cpo3endE
	.align		8
        /*0090*/ 	.dword	_ZN30_INTERNAL_59b58906_4_k_cu_main4cuda3std6ranges3__45__cpo6cbeginE
	.align		8
        /*0098*/ 	.dword	_ZN30_INTERNAL_59b58906_4_k_cu_main4cuda3std6ranges3__45__cpo4cendE
	.align		8
        /*00a0*/ 	.dword	_ZN30_INTERNAL_59b58906_4_k_cu_main4cuda3std6ranges3__45__cpo7advanceE
	.align		8
        /*00a8*/ 	.dword	_ZN30_INTERNAL_59b58906_4_k_cu_main4cuda3std6ranges3__45__cpo9iter_swapE
	.align		8
        /*00b0*/ 	.dword	_ZN30_INTERNAL_59b58906_4_k_cu_main4cuda3std6ranges3__45__cpo4nextE
	.align		8
        /*00b8*/ 	.dword	_ZN30_INTERNAL_59b58906_4_k_cu_main4cuda3std6ranges3__45__cpo4prevE
	.align		8
        /*00c0*/ 	.dword	_ZN30_INTERNAL_59b58906_4_k_cu_main4cuda3std6ranges3__45__cpo4dataE
	.align		8
        /*00c8*/ 	.dword	_ZN30_INTERNAL_59b58906_4_k_cu_main4cuda3std6ranges3__45__cpo5cdataE
	.align		8
        /*00d0*/ 	.dword	_ZN30_INTERNAL_59b58906_4_k_cu_main4cuda3std6ranges3__45__cpo4sizeE
	.align		8
        /*00d8*/ 	.dword	_ZN30_INTERNAL_59b58906_4_k_cu_main4cuda3std6ranges3__45__cpo5ssizeE
	.align		8
        /*00e0*/ 	.dword	_ZN30_INTERNAL_59b58906_4_k_cu_main4cuda3std6ranges3__45__cpo8distanceE
	.align		8
        /*00e8*/ 	.dword	_ZN30_INTERNAL_59b58906_4_k_cu_main6thrust24THRUST_300001_SM_1000_NS8cuda_cub3parE
	.align		8
        /*00f0*/ 	.dword	_ZN30_INTERNAL_59b58906_4_k_cu_main6thrust24THRUST_300001_SM_1000_NS8cuda_cub10par_nosyncE
	.align		8
        /*00f8*/ 	.dword	_ZN30_INTERNAL_59b58906_4_k_cu_main6thrust24THRUST_300001_SM_1000_NS6system6detail10sequential3seqE
	.align		8
        /*0100*/ 	.dword	_ZN30_INTERNAL_59b58906_4_k_cu_main6thrust24THRUST_300001_SM_1000_NS12placeholders2_1E
	.align		8
        /*0108*/ 	.dword	_ZN30_INTERNAL_59b58906_4_k_cu_main6thrust24THRUST_300001_SM_1000_NS12placeholders2_2E
	.align		8
        /*0110*/ 	.dword	_ZN30_INTERNAL_59b58906_4_k_cu_main6thrust24THRUST_300001_SM_1000_NS12placeholders2_3E
	.align		8
        /*0118*/ 	.dword	_ZN30_INTERNAL_59b58906_4_k_cu_main6thrust24THRUST_300001_SM_1000_NS12placeholders2_4E
	.align		8
        /*0120*/ 	.dword	_ZN30_INTERNAL_59b58906_4_k_cu_main6thrust24THRUST_300001_SM_1000_NS12placeholders2_5E
	.align		8
        /*0128*/ 	.dword	_ZN30_INTERNAL_59b58906_4_k_cu_main6thrust24THRUST_300001_SM_1000_NS12placeholders2_6E
	.align		8
        /*0130*/ 	.dword	_ZN30_INTERNAL_59b58906_4_k_cu_main6thrust24THRUST_300001_SM_1000_NS12placeholders2_7E
	.align		8
        /*0138*/ 	.dword	_ZN30_INTERNAL_59b58906_4_k_cu_main6thrust24THRUST_300001_SM_1000_NS12placeholders2_8E
	.align		8
        /*0140*/ 	.dword	_ZN30_INTERNAL_59b58906_4_k_cu_main6thrust24THRUST_300001_SM_1000_NS12placeholders2_9E
	.align		8
        /*0148*/ 	.dword	_ZN30_INTERNAL_59b58906_4_k_cu_main6thrust24THRUST_300001_SM_1000_NS12placeholders3_10E
	.align		8
        /*0150*/ 	.dword	_ZN30_INTERNAL_59b58906_4_k_cu_main6thrust24THRUST_300001_SM_1000_NS3seqE


//--------------------- .text._ZN3cub18CUB_300001_SM_10006detail11EmptyKernelIvEEvv --------------------------
	.section	.text._ZN3cub18CUB_300001_SM_10006detail11EmptyKernelIvEEvv,"ax",@progbits
	.align	128
        .global         _ZN3cub18CUB_300001_SM_10006detail11EmptyKernelIvEEvv
        .type           _ZN3cub18CUB_300001_SM_10006detail11EmptyKernelIvEEvv,@function
        .size           _ZN3cub18CUB_300001_SM_10006detail11EmptyKernelIvEEvv,(.L_x_1 - _ZN3cub18CUB_300001_SM_10006detail11EmptyKernelIvEEvv)
        .other          _ZN3cub18CUB_300001_SM_10006detail11EmptyKernelIvEEvv,@"STO_CUDA_ENTRY STV_DEFAULT"
_ZN3cub18CUB_300001_SM_10006detail11EmptyKernelIvEEvv:
.text._ZN3cub18CUB_300001_SM_10006detail11EmptyKernelIvEEvv:
[----:B------:R-:W-:Y:S01]  /*0000*/  LDC R1, c[0x0][0x37c] ;  /* 0x0000df00ff017b82 */ /* 0x000fe20000000800 */
[----:B------:R-:W-:Y:S05]  /*0010*/  EXIT ;  /* 0x000000000000794d */ /* 0x000fea0003800000 */
.L_x_0:
[----:B------:R-:W-:-:S00]  /*0020*/  BRA `(.L_x_0) ;  /* 0xfffffffc00fc7947 */ /* 0x000fc0000383ffff */
[----:B------:R-:W-:-:S00]  /*0030*/  NOP ;  /* 0x0000000000007918 */ /* 0x000fc00000000000 */
        /* <DEDUP_REMOVED lines=12> */
.L_x_1:


//--------------------- .nv.shared.reserved.0     --------------------------
	.section	.nv.shared.reserved.0,"aw",@nobits
	.weak		__nv_reservedSMEM_offset_0_alias
	.size		__nv_reservedSMEM_offset_0_alias, 0, 64
	.other		__nv_reservedSMEM_offset_0_alias,@"STO_CUDA_RESERVED_SHARED STV_DEFAULT"
__nv_reservedSMEM_offset_0_alias:
	.zero		0
	.zero		64


//--------------------- .nv.global                --------------------------
	.section	.nv.global,"aw",@nobits
.nv.global:
	.type		_ZN30_INTERNAL_59b58906_4_k_cu_main6thrust24THRUST_300001_SM_1000_NS3seqE,@object
	.size		_ZN30_INTERNAL_59b58906_4_k_cu_main6thrust24THRUST_300001_SM_1000_NS3seqE,(_ZN30_INTERNAL_59b58906_4_k_cu_main4cuda3std3__48in_placeE - _ZN30_INTERNAL_59b58906_4_k_cu_main6thrust24THRUST_300001_SM_1000_NS3seqE)
_ZN30_INTERNAL_59b58906_4_k_cu_main6thrust24THRUST_300001_SM_1000_NS3seqE:
	.zero		1
	.type		_ZN30_INTERNAL_59b58906_4_k_cu_main4cuda3std3__48in_placeE,@object
	.size		_ZN30_INTERNAL_59b58906_4_k_cu_main4cuda3std3__48in_placeE,(_ZN30_INTERNAL_59b58906_4_k_cu_main4cuda3std6ranges3__45__cpo4sizeE - _ZN30_INTERNAL_59b58906_4_k_cu_main4cuda3std3__48in_placeE)
_ZN30_INTERNAL_59b58906_4_k_cu_main4cuda3std3__48in_placeE:
	.zero		1
	.type		_ZN30_INTERNAL_59b58906_4_k_cu_main4cuda3std6ranges3__45__cpo4sizeE,@object
	.size		_ZN30_INTERNAL_59b58906_4_k_cu_main4cuda3std6ranges3__45__cpo4sizeE,(_ZN30_INTERNAL_59b58906_4_k_cu_main6thrust24THRUST_300001_SM_1000_NS12placeholders2_3E - _ZN30_INTERNAL_59b58906_4_k_cu_main4cuda3std6ranges3__45__cpo4sizeE)
_ZN30_INTERNAL_59b58906_4_k_cu_main4cuda3std6ranges3__45__cpo4sizeE:
	.zero		1
	.type		_ZN30_INTERNAL_59b58906_4_k_cu_main6thrust24THRUST_300001_SM_1000_NS12placeholders2_3E,@object
	.size		_ZN30_INTERNAL_59b58906_4_k_cu_main6thrust24THRUST_300001_SM_1000_NS12placeholders2_3E,(_ZN30_INTERNAL_59b58906_4_k_cu_main4cuda3std3__45__cpo6cbeginE - _ZN30_INTERNAL_59b58906_4_k_cu_main6thrust24THRUST_300001_SM_1000_NS12placeholders2_3E)
_ZN30_INTERNAL_59b58906_4_k_cu_main6thrust24THRUST_300001_SM_1000_NS12placeholders2_3E:
	.zero		1
	.type		_ZN30_INTERNAL_59b58906_4_k_cu_main4cuda3std3__45__cpo6cbeginE,@object
	.size		_ZN30_INTERNAL_59b58906_4_k_cu_main4cuda3std3__45__cpo6cbeginE,(_ZN30_INTERNAL_59b58906_4_k_cu_main4cuda3std6ranges3__45__cpo6cbeginE - _ZN30_INTERNAL_59b58906_4_k_cu_main4cuda3std3__45__cpo6cbeginE)
_ZN30_INTERNAL_59b58906_4_k_cu_main4cuda3std3__45__cpo6cbeginE:
	.zero		1
	.type		_ZN30_INTERNAL_59b58906_4_k_cu_main4cuda3std6ranges3__45__cpo6cbeginE,@object
	.size		_ZN30_INTERNAL_59b58906_4_k_cu_main4cuda3std6ranges3__45__cpo6cbeginE,(_ZN30_INTERNAL_59b58906_4_k_cu_main6thrust24THRUST_300001_SM_1000_NS12placeholders2_7E - _ZN30_INTERNAL_59b58906_4_k_cu_main4cuda3std6ranges3__45__cpo6cbeginE)
_ZN30_INTERNAL_59b58906_4_k_cu_main4cuda3std6ranges3__45__cpo6cbeginE:
	.zero		1
	.type		_ZN30_INTERNAL_59b58906_4_k_cu_main6thrust24THRUST_300001_SM_1000_NS12placeholders2_7E,@object
	.size		_ZN30_INTERNAL_59b58906_4_k_cu_main6thrust24THRUST_300001_SM_1000_NS12placeholders2_7E,(_ZN30_INTERNAL_59b58906_4_k_cu_main4cuda3std3__45__cpo7crbeginE - _ZN30_INTERNAL_59b58906_4_k_cu_main6thrust24THRUST_300001_SM_1000_NS12placeholders2_7E)
_ZN30_INTERNAL_59b58906_4_k_cu_main6thrust24THRUST_300001_SM_1000_NS12placeholders2_7E:
	.zero		1
	.type		_ZN30_INTERNAL_59b58906_4_k_cu_main4cuda3std3__45__cpo7crbeginE,@object
	.size		_ZN30_INTERNAL_59b58906_4_k_cu_main4cuda3std3__45__cpo7crbeginE,(_ZN30_INTERNAL_59b58906_4_k_cu_main4cuda3std6ranges3__45__cpo4nextE - _ZN30_INTERNAL_59b58906_4_k_cu_main4cuda3std3__45__cpo7crbeginE)
_ZN30_INTERNAL_59b58906_4_k_cu_main4cuda3std3__45__cpo7crbeginE:
	.zero		1
	.type		_ZN30_INTERNAL_59b58906_4_k_cu_main4cuda3std6ranges3__45__cpo4nextE,@object
	.size		_ZN30_INTERNAL_59b58906_4_k_cu_main4cuda3std6ranges3__45__cpo4nextE,(_ZN30_INTERNAL_59b58906_4_k_cu_main4cuda3std6ranges3__45__cpo4swapE - _ZN30_INTERNAL_59b58906_4_k_cu_main4cuda3std6ranges3__45__cpo4nextE)
_ZN30_INTERNAL_59b58906_4_k_cu_main4cuda3std6ranges3__45__cpo4nextE:
	.zero		1
	.type		_ZN30_INTERNAL_59b58906_4_k_cu_main4cuda3std6ranges3__45__cpo4swapE,@object
	.size		_ZN30_INTERNAL_59b58906_4_k_cu_main4cuda3std6ranges3__45__cpo4swapE,(_ZN30_INTERNAL_59b58906_4_k_cu_main6thrust24THRUST_300001_SM_1000_NS8cuda_cub10par_nosyncE - _ZN30_INTERNAL_59b58906_4_k_cu_main4cuda3std6ranges3__45__cpo4swapE)
_ZN30_INTERNAL_59b58906_4_k_cu_main4cuda3std6ranges3__45__cpo4swapE:
	.zero		1
	.type		_ZN30_INTERNAL_59b58906_4_k_cu_main6thrust24THRUST_300001_SM_1000_NS8cuda_cub10par_nosyncE,@object
	.size		_ZN30_INTERNAL_59b58906_4_k_cu_main6thrust24THRUST_300001_SM_1000_NS8cuda_cub10par_nosyncE,(_ZN30_INTERNAL_59b58906_4_k_cu_main6thrust24THRUST_300001_SM_1000_NS12placeholders2_9E - _ZN30_INTERNAL_59b58906_4_k_cu_main6thrust24THRUST_300001_SM_1000_NS8cuda_cub10par_nosyncE)
_ZN30_INTERNAL_59b58906_4_k_cu_main6thrust24THRUST_300001_SM_1000_NS8cuda_cub10par_nosyncE:
	.zero		1
	.type		_ZN30_INTERNAL_59b58906_4_k_cu_main6thrust24THRUST_300001_SM_1000_NS12placeholders2_9E,@object
	.size		_ZN30_INTERNAL_59b58906_4_k_cu_main6thrust24THRUST_300001_SM_1000_NS12placeholders2_9E,(_ZN30_INTERNAL_59b58906_4_k_cu_main4cuda3std3__432_GLOBAL__N__59b58906_4_k_cu_main6ignoreE - _ZN30_INTERNAL_59b58906_4_k_cu_main6thrust24THRUST_300001_SM_1000_NS12placeholders2_9E)
_ZN30_INTERNAL_59b58906_4_k_cu_main6thrust24THRUST_300001_SM_1000_NS12placeholders2_9E:
	.zero		1
	.type		_ZN30_INTERNAL_59b58906_4_k_cu_main4cuda3std3__432_GLOBAL__N__59b58906_4_k_cu_main6ignoreE,@object
	.size		_ZN30_INTERNAL_59b58906_4_k_cu_main4cuda3std3__432_GLOBAL__N__59b58906_4_k_cu_main6ignoreE,(_ZN30_INTERNAL_59b58906_4_k_cu_main4cuda3std6ranges3__45__cpo4dataE - _ZN30_INTERNAL_59b58906_4_k_cu_main4cuda3std3__432_GLOBAL__N__59b58906_4_k_cu_main6ignoreE)
_ZN30_INTERNAL_59b58906_4_k_cu_main4cuda3std3__432_GLOBAL__N__59b58906_4_k_cu_main6ignoreE:
	.zero		1
	.type		_ZN30_INTERNAL_59b58906_4_k_cu_main4cuda3std6ranges3__45__cpo4dataE,@object
	.size		_ZN30_INTERNAL_59b58906_4_k_cu_main4cuda3std6ranges3__45__cpo4dataE,(_ZN30_INTERNAL_59b58906_4_k_cu_main6thrust24THRUST_300001_SM_1000_NS12placeholders2_1E - _ZN30_INTERNAL_59b58906_4_k_cu_main4cuda3std6ranges3__45__cpo4dataE)
_ZN30_INTERNAL_59b58906_4_k_cu_main4cuda3std6ranges3__45__cpo4dataE:
	.zero		1
	.type		_ZN30_INTERNAL_59b58906_4_k_cu_main6thrust24THRUST_300001_SM_1000_NS12placeholders2_1E,@object
	.size		_ZN30_INTERNAL_59b58906_4_k_cu_main6thrust24THRUST_300001_SM_1000_NS12placeholders2_1E,(_ZN30_INTERNAL_59b58906_4_k_cu_main4cuda3std3__45__cpo5beginE - _ZN30_INTERNAL_59b58906_4_k_cu_main6thrust24THRUST_300001_SM_1000_NS12placeholders2_1E)
_ZN30_INTERNAL_59b58906_4_k_cu_main6thrust24THRUST_300001_SM_1000_NS12placeholders2_1E:
	.zero		1
	.type		_ZN30_INTERNAL_59b58906_4_k_cu_main4cuda3std3__45__cpo5beginE,@object
	.size		_ZN30_INTERNAL_59b58906_4_k_cu_main4cuda3std3__45__cpo5beginE,(_ZN30_INTERNAL_59b58906_4_k_cu_main4cuda3std6ranges3__45__cpo5beginE - _ZN30_INTERNAL_59b58906_4_k_cu_main4cuda3std3__45__cpo5beginE)
_ZN30_INTERNAL_59b58906_4_k_cu_main4cuda3std3__45__cpo5beginE:
	.zero		1
	.type		_ZN30_INTERNAL_59b58906_4_k_cu_main4cuda3std6ranges3__45__cpo5beginE,@object
	.size		_ZN30_INTERNAL_59b58906_4_k_cu_main4cuda3std6ranges3__45__cpo5beginE,(_ZN30_INTERNAL_59b58906_4_k_cu_main6thrust24THRUST_300001_SM_1000_NS12placeholders2_5E - _ZN30_INTERNAL_59b58906_4_k_cu_main4cuda3std6ranges3__45__cpo5beginE)
_ZN30_INTERNAL_59b58906_4_k_cu_main4cuda3std6ranges3__45__cpo5beginE:
	.zero		1
	.type		_ZN30_INTERNAL_59b58906_4_k_cu_main6thrust24THRUST_300001_SM_1000_NS12placeholders2_5E,@object
	.size		_ZN30_INTERNAL_59b58906_4_k_cu_main6thrust24THRUST_300001_SM_1000_NS12placeholders2_5E,(_ZN30_INTERNAL_59b58906_4_k_cu_main4cuda3std3__45__cpo6rbeginE - _ZN30_INTERNAL_59b58906_4_k_cu_main6thrust24THRUST_300001_SM_1000_NS12placeholders2_5E)
_ZN30_INTERNAL_59b58906_4_k_cu_main6thrust24THRUST_300001_SM_1000_NS12placeholders2_5E:
	.zero		1
	.type		_ZN30_INTERNAL_59b58906_4_k_cu_main4cuda3std3__45__cpo6rbeginE,@object
	.size		_ZN30_INTERNAL_59b58906_4_k_cu_main4cuda3std3__45__cpo6rbeginE,(_ZN30_INTERNAL_59b58906_4_k_cu_main4cuda3std6ranges3__45__cpo7advanceE - _ZN30_INTERNAL_59b58906_4_k_cu_main4cuda3std3__45__cpo6rbeginE)
_ZN30_INTERNAL_59b58906_4_k_cu_main4cuda3std3__45__cpo6rbeginE:
	.zero		1
	.type		_ZN30_INTERNAL_59b58906_4_k_cu_main4cuda3std6ranges3__45__cpo7advanceE,@object
	.size		_ZN30_INTERNAL_59b58906_4_k_cu_main4cuda3std6ranges3__45__cpo7advanceE,(_ZN30_INTERNAL_59b58906_4_k_cu_main4cuda3std3__47nulloptE - _ZN30_INTERNAL_59b58906_4_k_cu_main4cuda3std6ranges3__45__cpo7advanceE)
_ZN30_INTERNAL_59b58906_4_k_cu_main4cuda3std6ranges3__45__cpo7advanceE:
	.zero		1
	.type		_ZN30_INTERNAL_59b58906_4_k_cu_main4cuda3std3__47nulloptE,@object
	.size		_ZN30_INTERNAL_59b58906_4_k_cu_main4cuda3std3__47nulloptE,(_ZN30_INTERNAL_59b58906_4_k_cu_main4cuda3std6ranges3__45__cpo8distanceE - _ZN30_INTERNAL_59b58906_4_k_cu_main4cuda3std3__47nulloptE)
_ZN30_INTERNAL_59b58906_4_k_cu_main4cuda3std3__47nulloptE:
	.zero		1
	.type		_ZN30_INTERNAL_59b58906_4_k_cu_main4cuda3std6ranges3__45__cpo8distanceE,@object
	.size		_ZN30_INTERNAL_59b58906_4_k_cu_main4cuda3std6ranges3__45__cpo8distanceE,(_ZN30_INTERNAL_59b58906_4_k_cu_main6thrust24THRUST_300001_SM_1000_NS12placeholders3_10E - _ZN30_INTERNAL_59b58906_4_k_cu_main4cuda3std6ranges3__45__cpo8distanceE)
_ZN30_INTERNAL_59b58906_4_k_cu_main4cuda3std6ranges3__45__cpo8distanceE:
	.zero		1
	.type		_ZN30_INTERNAL_59b58906_4_k_cu_main6thrust24THRUST_300001_SM_1000_NS12placeholders3_10E,@object
	.size		_ZN30_INTERNAL_59b58906_4_k_cu_main6thrust24THRUST_300001_SM_1000_NS12placeholders3_10E,(_ZN30_INTERNAL_59b58906_4_k_cu_main4cuda3std3__419piecewise_constructE - _ZN30_INTERNAL_59b58906_4_k_cu_main6thrust24THRUST_300001_SM_1000_NS12placeholders3_10E)
_ZN30_INTERNAL_59b58906_4_k_cu_main6thrust24THRUST_300001_SM_1000_NS12placeholders3_10E:
	.zero		1
	.type		_ZN30_INTERNAL_59b58906_4_k_cu_main4cuda3std3__419piecewise_constructE,@object
	.size		_ZN30_INTERNAL_59b58906_4_k_cu_main4cuda3std3__419piecewise_constructE,(_ZN30_INTERNAL_59b58906_4_k_cu_main4cuda3std6ranges3__45__cpo5cdataE - _ZN30_INTERNAL_59b58906_4_k_cu_main4cuda3std3__419piecewise_constructE)
_ZN30_INTERNAL_59b58906_4_k_cu_main4cuda3std3__419piecewise_constructE:
	.zero		1
	.type		_ZN30_INTERNAL_59b58906_4_k_cu_main4cuda3std6ranges3__45__cpo5cdataE,@object
	.size		_ZN30_INTERNAL_59b58906_4_k_cu_main4cuda3std6ranges3__45__cpo5cdataE,(_ZN30_INTERNAL_59b58906_4_k_cu_main6thrust24THRUST_300001_SM_1000_NS12placeholders2_2E - _ZN30_INTERNAL_59b58906_4_k_cu_main4cuda3std6ranges3__45__cpo5cdataE)
_ZN30_INTERNAL_59b58906_4_k_cu_main4cuda3std6ranges3__45__cpo5cdataE:
	.zero		1
	.type		_ZN30_INTERNAL_59b58906_4_k_cu_main6thrust24THRUST_300001_SM_1000_NS12placeholders2_2E,@object
	.size		_ZN30_INTERNAL_59b58906_4_k_cu_main6thrust24THRUST_300001_SM_1000_NS12placeholders2_2E,(_ZN30_INTERNAL_59b58906_4_k_cu_main4cuda3std3__45__cpo3endE - _ZN30_INTERNAL_59b58906_4_k_cu_main6thrust24THRUST_300001_SM_1000_NS12placeholders2_2E)
_ZN30_INTERNAL_59b58906_4_k_cu_main6thrust24THRUST_300001_SM_1000_NS12placeholders2_2E:
	.zero		1
	.type		_ZN30_INTERNAL_59b58906_4_k_cu_main4cuda3std3__45__cpo3endE,@object
	.size		_ZN30_INTERNAL_59b58906_4_k_cu_main4cuda3std3__45__cpo3endE,(_ZN30_INTERNAL_59b58906_4_k_cu_main4cuda3std6ranges3__45__cpo3endE - _ZN30_INTERNAL_59b58906_4_k_cu_main4cuda3std3__45__cpo3endE)
_ZN30_INTERNAL_59b58906_4_k_cu_main4cuda3std3__45__cpo3endE:
	.zero		1
	.type		_ZN30_INTERNAL_59b58906_4_k_cu_main4cuda3std6ranges3__45__cpo3endE,@object
	.size		_ZN30_INTERNAL_59b58906_4_k_cu_main4cuda3std6ranges3__45__cpo3endE,(_ZN30_INTERNAL_59b58906_4_k_cu_main6thrust24THRUST_300001_SM_1000_NS12placeholders2_6E - _ZN30_INTERNAL_59b58906_4_k_cu_main4cuda3std6ranges3__45__cpo3endE)
_ZN30_INTERNAL_59b58906_4_k_cu_main4cuda3std6ranges3__45__cpo3endE:
	.zero		1
	.type		_ZN30_INTERNAL_59b58906_4_k_cu_main6thrust24THRUST_300001_SM_1000_NS12placeholders2_6E,@object
	.size		_ZN30_INTERNAL_59b58906_4_k_cu_main6thrust24THRUST_300001_SM_1000_NS12placeholders2_6E,(_ZN30_INTERNAL_59b58906_4_k_cu_main4cuda3std3__45__cpo4rendE - _ZN30_INTERNAL_59b58906_4_k_cu_main6thrust24THRUST_300001_SM_1000_NS12placeholders2_6E)
_ZN30_INTERNAL_59b58906_4_k_cu_main6thrust24THRUST_300001_SM_1000_NS12placeholders2_6E:
	.zero		1
	.type		_ZN30_INTERNAL_59b58906_4_k_cu_main4cuda3std3__45__cpo4rendE,@object
	.size		_ZN30_INTERNAL_59b58906_4_k_cu_main4cuda3std3__45__cpo4rendE,(_ZN30_INTERNAL_59b58906_4_k_cu_main4cuda3std6ranges3__45__cpo9iter_swapE - _ZN30_INTERNAL_59b58906_4_k_cu_main4cuda3std3__45__cpo4rendE)
_ZN30_INTERNAL_59b58906_4_k_cu_main4cuda3std3__45__cpo4rendE:
	.zero		1
	.type		_ZN30_INTERNAL_59b58906_4_k_cu_main4cuda3std6ranges3__45__cpo9iter_swapE,@object
	.size		_ZN30_INTERNAL_59b58906_4_k_cu_main4cuda3std6ranges3__45__cpo9iter_swapE,(_ZN30_INTERNAL_59b58906_4_k_cu_main4cuda3std3__48unexpectE - _ZN30_INTERNAL_59b58906_4_k_cu_main4cuda3std6ranges3__45__cpo9iter_swapE)
_ZN30_INTERNAL_59b58906_4_k_cu_main4cuda3std6ranges3__45__cpo9iter_swapE:
	.zero		1
	.type		_ZN30_INTERNAL_59b58906_4_k_cu_main4cuda3std3__48unexpectE,@object
	.size		_ZN30_INTERNAL_59b58906_4_k_cu_main4cuda3std3__48unexpectE,(_ZN30_INTERNAL_59b58906_4_k_cu_main6thrust24THRUST_300001_SM_1000_NS8cuda_cub3parE - _ZN30_INTERNAL_59b58906_4_k_cu_main4cuda3std3__48unexpectE)
_ZN30_INTERNAL_59b58906_4_k_cu_main4cuda3std3__48unexpectE:
	.zero		1
	.type		_ZN30_INTERNAL_59b58906_4_k_cu_main6thrust24THRUST_300001_SM_1000_NS8cuda_cub3parE,@object
	.size		_ZN30_INTERNAL_59b58906_4_k_cu_main6thrust24THRUST_300001_SM_1000_NS8cuda_cub3parE,(_ZN30_INTERNAL_59b58906_4_k_cu_main6thrust24THRUST_300001_SM_1000_NS12placeholders2_4E - _ZN30_INTERNAL_59b58906_4_k_cu_main6thrust24THRUST_300001_SM_1000_NS8cuda_cub3parE)
_ZN30_INTERNAL_59b58906_4_k_cu_main6thrust24THRUST_300001_SM_1000_NS8cuda_cub3parE:
	.zero		1
	.type		_ZN30_INTERNAL_59b58906_4_k_cu_main6thrust24THRUST_300001_SM_1000_NS12placeholders2_4E,@object
	.size		_ZN30_INTERNAL_59b58906_4_k_cu_main6thrust24THRUST_300001_SM_1000_NS12placeholders2_4E,(_ZN30_INTERNAL_59b58906_4_k_cu_main4cuda3std3__45__cpo4cendE - _ZN30_INTERNAL_59b58906_4_k_cu_main6thrust24THRUST_300001_SM_1000_NS12placeholders2_4E)
_ZN30_INTERNAL_59b58906_4_k_cu_main6thrust24THRUST_300001_SM_1000_NS12placeholders2_4E:
	.zero		1
	.type		_ZN30_INTERNAL_59b58906_4_k_cu_main4cuda3std3__45__cpo4cendE,@object
	.size		_ZN30_INTERNAL_59b58906_4_k_cu_main4cuda3std3__45__cpo4cendE,(_ZN30_INTERNAL_59b58906_4_k_cu_main4cuda3std6ranges3__45__cpo4cendE - _ZN30_INTERNAL_59b58906_4_k_cu_main4cuda3std3__45__cpo4cendE)
_ZN30_INTERNAL_59b58906_4_k_cu_main4cuda3std3__45__cpo4cendE:
	.zero		1
	.type		_ZN30_INTERNAL_59b58906_4_k_cu_main4cuda3std6ranges3__45__cpo4cendE,@object
	.size		_ZN30_INTERNAL_59b58906_4_k_cu_main4cuda3std6ranges3__45__cpo4cendE,(_ZN30_INTERNAL_59b58906_4_k_cu_main4cuda3std3__420unreachable_sentinelE - _ZN30_INTERNAL_59b58906_4_k_cu_main4cuda3std6ranges3__45__cpo4cendE)
_ZN30_INTERNAL_59b58906_4_k_cu_main4cuda3std6ranges3__45__cpo4cendE:
	.zero		1
	.type		_ZN30_INTERNAL_59b58906_4_k_cu_main4cuda3std3__420unreachable_sentinelE,@object
	.size		_ZN30_INTERNAL_59b58906_4_k_cu_main4cuda3std3__420unreachable_sentinelE,(_ZN30_INTERNAL_59b58906_4_k_cu_main4cuda3std6ranges3__45__cpo5ssizeE - _ZN30_INTERNAL_59b58906_4_k_cu_main4cuda3std3__420unreachable_sentinelE)
_ZN30_INTERNAL_59b58906_4_k_cu_main4cuda3std3__420unreachable_sentinelE:
	.zero		1
	.type		_ZN30_INTERNAL_59b58906_4_k_cu_main4cuda3std6ranges3__45__cpo5ssizeE,@object
	.size		_ZN30_INTERNAL_59b58906_4_k_cu_main4cuda3std6ranges3__45__cpo5ssizeE,(_ZN30_INTERNAL_59b58906_4_k_cu_main6thrust24THRUST_300001_SM_1000_NS12placeholders2_8E - _ZN30_INTERNAL_59b58906_4_k_cu_main4cuda3std6ranges3__45__cpo5ssizeE)
_ZN30_INTERNAL_59b58906_4_k_cu_main4cuda3std6ranges3__45__cpo5ssizeE:
	.zero		1
	.type		_ZN30_INTERNAL_59b58906_4_k_cu_main6thrust24THRUST_300001_SM_1000_NS12placeholders2_8E,@object
	.size		_ZN30_INTERNAL_59b58906_4_k_cu_main6thrust24THRUST_300001_SM_1000_NS12placeholders2_8E,(_ZN30_INTERNAL_59b58906_4_k_cu_main4cuda3std3__45__cpo5crendE - _ZN30_INTERNAL_59b58906_4_k_cu_main6thrust24THRUST_300001_SM_1000_NS12placeholders2_8E)
_ZN30_INTERNAL_59b58906_4_k_cu_main6thrust24THRUST_300001_SM_1000_NS12placeholders2_8E:
	.zero		1
	.type		_ZN30_INTERNAL_59b58906_4_k_cu_main4cuda3std3__45__cpo5crendE,@object
	.size		_ZN30_INTERNAL_59b58906_4_k_cu_main4cuda3std3__45__cpo5crendE,(_ZN30_INTERNAL_59b58906_4_k_cu_main4cuda3std6ranges3__45__cpo4prevE - _ZN30_INTERNAL_59b58906_4_k_cu_main4cuda3std3__45__cpo5crendE)
_ZN30_INTERNAL_59b58906_4_k_cu_main4cuda3std3__45__cpo5crendE:
	.zero		1
	.type		_ZN30_INTERNAL_59b58906_4_k_cu_main4cuda3std6ranges3__45__cpo4prevE,@object
	.size		_ZN30_INTERNAL_59b58906_4_k_cu_main4cuda3std6ranges3__45__cpo4prevE,(_ZN30_INTERNAL_59b58906_4_k_cu_main4cuda3std6ranges3__45__cpo9iter_moveE - _ZN30_INTERNAL_59b58906_4_k_cu_main4cuda3std6ranges3__45__cpo4prevE)
_ZN30_INTERNAL_59b58906_4_k_cu_main4cuda3std6ranges3__45__cpo4prevE:
	.zero		1
	.type		_ZN30_INTERNAL_59b58906_4_k_cu_main4cuda3std6ranges3__45__cpo9iter_moveE,@object
	.size		_ZN30_INTERNAL_59b58906_4_k_cu_main4cuda3std6ranges3__45__cpo9iter_moveE,(_ZN30_INTERNAL_59b58906_4_k_cu_main6thrust24THRUST_300001_SM_1000_NS6system6detail10sequential3seqE - _ZN30_INTERNAL_59b58906_4_k_cu_main4cuda3std6ranges3__45__cpo9iter_moveE)
_ZN30_INTERNAL_59b58906_4_k_cu_main4cuda3std6ranges3__45__cpo9iter_moveE:
	.zero		1
	.type		_ZN30_INTERNAL_59b58906_4_k_cu_main6thrust24THRUST_300001_SM_1000_NS6system6detail10sequential3seqE,@object
	.size		_ZN30_INTERNAL_59b58906_4_k_cu_main6thrust24THRUST_300001_SM_1000_NS6system6detail10sequential3seqE,(.L_31 - _ZN30_INTERNAL_59b58906_4_k_cu_main6thrust24THRUST_300001_SM_1000_NS6system6detail10sequential3seqE)
_ZN30_INTERNAL_59b58906_4_k_cu_main6thrust24THRUST_300001_SM_1000_NS6system6detail10sequential3seqE:
	.zero		1
.L_31:


//--------------------- .nv.constant0._ZN3cub18CUB_300001_SM_10006detail11EmptyKernelIvEEvv --------------------------
	.section	.nv.constant0._ZN3cub18CUB_300001_SM_10006detail11EmptyKernelIvEEvv,"a",@progbits
	.sectionflags	@""
	.align	4
.nv.constant0._ZN3cub18CUB_300001_SM_10006detail11EmptyKernelIvEEvv:
	.zero		896


//--------------------- SYMBOLS --------------------------

	.type		.nv.reservedSmem.offset0,@object
	.size		.nv.reservedSmem.offset0,0x4
